//
// Generated by NVIDIA NVVM Compiler
//
// Compiler Build ID: CL-36424714
// Cuda compilation tools, release 13.0, V13.0.88
// Based on NVVM 20.0.0
//

.version 9.0
.target sm_100
.address_size 64

	// .globl	_Z9addKernelPfS_S_i

.visible .entry _Z9addKernelPfS_S_i(
	.param .u64 .ptr .align 1 _Z9addKernelPfS_S_i_param_0,
	.param .u64 .ptr .align 1 _Z9addKernelPfS_S_i_param_1,
	.param .u64 .ptr .align 1 _Z9addKernelPfS_S_i_param_2,
	.param .u32 _Z9addKernelPfS_S_i_param_3
)
{
	.reg .pred 	%p<2>;
	.reg .b32 	%r<6>;
	.reg .b32 	%f<4>;
	.reg .b64 	%rd<11>;

	ld.param.u64 	%rd1, [_Z9addKernelPfS_S_i_param_0];
	ld.param.u64 	%rd2, [_Z9addKernelPfS_S_i_param_1];
	ld.param.u64 	%rd3, [_Z9addKernelPfS_S_i_param_2];
	ld.param.u32 	%r2, [_Z9addKernelPfS_S_i_param_3];
	mov.u32 	%r3, %ctaid.x;
	mov.u32 	%r4, %ntid.x;
	mov.u32 	%r5, %tid.x;
	mad.lo.s32 	%r1, %r3, %r4, %r5;
	setp.ge.s32 	%p1, %r1, %r2;
	@%p1 bra 	$L__BB0_2;
	cvta.to.global.u64 	%rd4, %rd1;
	cvta.to.global.u64 	%rd5, %rd2;
	cvta.to.global.u64 	%rd6, %rd3;
	mul.wide.s32 	%rd7, %r1, 4;
	add.s64 	%rd8, %rd4, %rd7;
	ld.global.f32 	%f1, [%rd8];
	add.s64 	%rd9, %rd5, %rd7;
	ld.global.f32 	%f2, [%rd9];
	add.f32 	%f3, %f1, %f2;
	add.s64 	%rd10, %rd6, %rd7;
	st.global.f32 	[%rd10], %f3;
$L__BB0_2:
	ret;

}


// ===== COMPILED SASS (sm_100) =====

	.target	sm_100

	.elftype	@"ET_EXEC"


//--------------------- .note.nv.tkinfo           --------------------------
	.section	.note.nv.tkinfo,"",@"SHT_NOTE"
	.sectionflags	@"SHF_NOTE_NV_TKINFO"
	.tkinfo
        /*0018*/ 	.word	0x00000002
        /*0030*/ 	.string	""
        /*0030*/ 	.string	"ptxas"
        /*0030*/ 	.string	"Cuda compilation tools, release 13.0, V13.0.88"
        /*0030*/ 	.string	"Build cuda_13.0.r13.0/compiler.36424714_0"
        /*0030*/ 	.string	"-arch sm_100 -m 64 "



//--------------------- .note.nv.cuinfo           --------------------------
	.section	.note.nv.cuinfo,"",@"SHT_NOTE"
	.sectionflags	@"SHF_NOTE_NV_CUINFO"
        /*0018*/ 	.short	0x0002
        /*001a*/ 	.short	0x0064
        /*001c*/ 	.short	0x0082
	.zero		2


//--------------------- .nv.info                  --------------------------
	.section	.nv.info,"",@"SHT_CUDA_INFO"
	.align	4


	//----- nvinfo : EIATTR_REGCOUNT
	.align		4
        /*0000*/ 	.byte	0x04, 0x2f
        /*0002*/ 	.short	(.L_1 - .L_0)
	.align		4
.L_0:
        /*0004*/ 	.word	index@(_Z9addKernelPfS_S_i)
        /*0008*/ 	.word	0x0000000c


	//----- nvinfo : EIATTR_FRAME_SIZE
	.align		4
.L_1:
        /*000c*/ 	.byte	0x04, 0x11
        /*000e*/ 	.short	(.L_3 - .L_2)
	.align		4
.L_2:
        /*0010*/ 	.word	index@(_Z9addKernelPfS_S_i)
        /*0014*/ 	.word	0x00000000


	//----- nvinfo : EIATTR_MIN_STACK_SIZE
	.align		4
.L_3:
        /*0018*/ 	.byte	0x04, 0x12
        /*001a*/ 	.short	(.L_5 - .L_4)
	.align		4
.L_4:
        /*001c*/ 	.word	index@(_Z9addKernelPfS_S_i)
        /*0020*/ 	.word	0x00000000
.L_5:


//--------------------- .nv.compat                --------------------------
	.section	.nv.compat,"",@"SHT_CUDA_COMPAT_INFO"
	.align	4
        /*0000*/ 	.byte	0x02, 0x09, 0x00, 0x00, 0x02, 0x02, 0x01, 0x00, 0x02, 0x05, 0x05, 0x00, 0x03, 0x07, 0x01, 0x01
        /*0010*/ 	.byte	0x02, 0x03, 0x00, 0x00, 0x02, 0x06, 0x01, 0x00, 0x04, 0x0b, 0x08, 0x00, 0x09, 0x00, 0x00, 0x00
        /*0020*/ 	.byte	0x00, 0x00, 0x00, 0x00


//--------------------- .nv.info._Z9addKernelPfS_S_i --------------------------
	.section	.nv.info._Z9addKernelPfS_S_i,"",@"SHT_CUDA_INFO"
	.sectionflags	@""
	.align	4


	//----- nvinfo : EIATTR_CUDA_API_VERSION
	.align		4
        /*0000*/ 	.byte	0x04, 0x37
        /*0002*/ 	.short	(.L_7 - .L_6)
.L_6:
        /*0004*/ 	.word	0x00000082


	//----- nvinfo : EIATTR_KPARAM_INFO
	.align		4
.L_7:
        /*0008*/ 	.byte	0x04, 0x17
        /*000a*/ 	.short	(.L_9 - .L_8)
.L_8:
        /*000c*/ 	.word	0x00000000
        /*0010*/ 	.short	0x0003
        /*0012*/ 	.short	0x0018
        /*0014*/ 	.byte	0x00, 0xf0, 0x11, 0x00


	//----- nvinfo : EIATTR_KPARAM_INFO
	.align		4
.L_9:
        /*0018*/ 	.byte	0x04, 0x17
        /*001a*/ 	.short	(.L_11 - .L_10)
.L_10:
        /*001c*/ 	.word	0x00000000
        /*0020*/ 	.short	0x0002
        /*0022*/ 	.short	0x0010
        /*0024*/ 	.byte	0x00, 0xf5, 0x21, 0x00


	//----- nvinfo : EIATTR_KPARAM_INFO
	.align		4
.L_11:
        /*0028*/ 	.byte	0x04, 0x17
        /*002a*/ 	.short	(.L_13 - .L_12)
.L_12:
        /*002c*/ 	.word	0x00000000
        /*0030*/ 	.short	0x0001
        /*0032*/ 	.short	0x0008
        /*0034*/ 	.byte	0x00, 0xf5, 0x21, 0x00


	//----- nvinfo : EIATTR_KPARAM_INFO
	.align		4
.L_13:
        /*0038*/ 	.byte	0x04, 0x17
        /*003a*/ 	.short	(.L_15 - .L_14)
.L_14:
        /*003c*/ 	.word	0x00000000
        /*0040*/ 	.short	0x0000
        /*0042*/ 	.short	0x0000
        /*0044*/ 	.byte	0x00, 0xf5, 0x21, 0x00


	//----- nvinfo : EIATTR_SPARSE_MMA_MASK
	.align		4
.L_15:
        /*0048*/ 	.byte	0x03, 0x50
        /*004a*/ 	.short	0x0000


	//----- nvinfo : EIATTR_MAXREG_COUNT
	.align		4
        /*004c*/ 	.byte	0x03, 0x1b
        /*004e*/ 	.short	0x00ff


	//----- nvinfo : EIATTR_MERCURY_ISA_VERSION
	.align		4
        /*0050*/ 	.byte	0x03, 0x5f
        /*0052*/ 	.short	0x0101


	//----- nvinfo : EIATTR_VRC_CTA_INIT_COUNT
	.align		4
        /*0054*/ 	.byte	0x02, 0x4a
	.zero		1
	.zero		1


	//----- nvinfo : EIATTR_EXIT_INSTR_OFFSETS
	.align		4
        /*0058*/ 	.byte	0x04, 0x1c
        /*005a*/ 	.short	(.L_17 - .L_16)


	//   ....[0]....
.L_16:
        /*005c*/ 	.word	0x00000070


	//   ....[1]....
        /*0060*/ 	.word	0x00000130


	//----- nvinfo : EIATTR_CBANK_PARAM_SIZE
	.align		4
.L_17:
        /*0064*/ 	.byte	0x03, 0x19
        /*0066*/ 	.short	0x001c


	//----- nvinfo : EIATTR_PARAM_CBANK
	.align		4
        /*0068*/ 	.byte	0x04, 0x0a
        /*006a*/ 	.short	(.L_19 - .L_18)
	.align		4
.L_18:
        /*006c*/ 	.word	index@(.nv.constant0._Z9addKernelPfS_S_i)
        /*0070*/ 	.short	0x0380
        /*0072*/ 	.short	0x001c


	//----- nvinfo : EIATTR_SW_WAR
	.align		4
.L_19:
        /*0074*/ 	.byte	0x04, 0x36
        /*0076*/ 	.short	(.L_21 - .L_20)
.L_20:
        /*0078*/ 	.word	0x00000008
.L_21:


//--------------------- .nv.callgraph             --------------------------
	.section	.nv.callgraph,"",@"SHT_CUDA_CALLGRAPH"
	.align	4
	.sectionentsize	8
	.align		4
        /*0000*/ 	.word	0x00000000
	.align		4
        /*0004*/ 	.word	0xffffffff
	.align		4
        /*0008*/ 	.word	0x00000000
	.align		4
        /*000c*/ 	.word	0xfffffffe
	.align		4
        /*0010*/ 	.word	0x00000000
	.align		4
        /*0014*/ 	.word	0xfffffffd
	.align		4
        /*0018*/ 	.word	0x00000000
	.align		4
        /*001c*/ 	.word	0xfffffffc


//--------------------- .text._Z9addKernelPfS_S_i --------------------------
	.section	.text._Z9addKernelPfS_S_i,"ax",@progbits
	.align	128
        .global         _Z9addKernelPfS_S_i
        .type           _Z9addKernelPfS_S_i,@function
        .size           _Z9addKernelPfS_S_i,(.L_x_1 - _Z9addKernelPfS_S_i)
        .other          _Z9addKernelPfS_S_i,@"STO_CUDA_ENTRY STV_DEFAULT"
_Z9addKernelPfS_S_i:
.text._Z9addKernelPfS_S_i:
[----:B------:R-:W-:Y:S01]  /*0000*/  LDC R1, c[0x0][0x37c] ;  /* 0x0000df00ff017b82 */ /* 0x000fe20000000800 */
[----:B------:R-:W0:Y:S07]  /*0010*/  S2R R0, SR_TID.X ;  /* 0x0000000000007919 */ /* 0x000e2e0000002100 */
[----:B------:R-:W0:Y:S01]  /*0020*/  S2UR UR4, SR_CTAID.X ;  /* 0x00000000000479c3 */ /* 0x000e220000002500 */
[----:B------:R-:W1:Y:S07]  /*0030*/  LDCU UR5, c[0x0][0x398] ;  /* 0x00007300ff0577ac */ /* 0x000e6e0008000800 */
[----:B------:R-:W0:Y:S02]  /*0040*/  LDC R9, c[0x0][0x360] ;  /* 0x0000d800ff097b82 */ /* 0x000e240000000800 */
[----:B0-----:R-:W-:-:S05]  /*0050*/  IMAD R9, R9, UR4, R0 ;  /* 0x0000000409097c24 */ /* 0x001fca000f8e0200 */
[----:B-1----:R-:W-:-:S13]  /*0060*/  ISETP.GE.AND P0, PT, R9, UR5, PT ;  /* 0x0000000509007c0c */ /* 0x002fda000bf06270 */
[----:B------:R-:W-:Y:S05]  /*0070*/  @P0 EXIT ;  /* 0x000000000000094d */ /* 0x000fea0003800000 */
[----:B------:R-:W0:Y:S01]  /*0080*/  LDC.64 R2, c[0x0][0x380] ;  /* 0x0000e000ff027b82 */ /* 0x000e220000000a00 */
[----:B------:R-:W1:Y:S07]  /*0090*/  LDCU.64 UR4, c[0x0][0x358] ;  /* 0x00006b00ff0477ac */ /* 0x000e6e0008000a00 */
[----:B------:R-:W2:Y:S08]  /*00a0*/  LDC.64 R4, c[0x0][0x388] ;  /* 0x0000e200ff047b82 */ /* 0x000eb00000000a00 */
[----:B------:R-:W3:Y:S01]  /*00b0*/  LDC.64 R6, c[0x0][0x390] ;  /* 0x0000e400ff067b82 */ /* 0x000ee20000000a00 */
[----:B0-----:R-:W-:-:S06]  /*00c0*/  IMAD.WIDE R2, R9, 0x4, R2 ;  /* 0x0000000409027825 */ /* 0x001fcc00078e0202 */
[----:B-1----:R-:W4:Y:S01]  /*00d0*/  LDG.E R2, desc[UR4][R2.64] ;  /* 0x0000000402027981 */ /* 0x002f22000c1e1900 */
[----:B--2---:R-:W-:-:S06]  /*00e0*/  IMAD.WIDE R4, R9, 0x4, R4 ;  /* 0x0000000409047825 */ /* 0x004fcc00078e0204 */
[----:B------:R-:W4:Y:S01]  /*00f0*/  LDG.E R5, desc[UR4][R4.64] ;  /* 0x0000000404057981 */ /* 0x000f22000c1e1900 */
[----:B---3--:R-:W-:-:S04]  /*0100*/  IMAD.WIDE R6, R9, 0x4, R6 ;  /* 0x0000000409067825 */ /* 0x008fc800078e0206 */
[----:B----4-:R-:W-:-:S05]  /*0110*/  FADD R9, R2, R5 ;  /* 0x0000000502097221 */ /* 0x010fca0000000000 */
[----:B------:R-:W-:Y:S01]  /*0120*/  STG.E desc[UR4][R6.64], R9 ;  /* 0x0000000906007986 */ /* 0x000fe2000c101904 */
[----:B------:R-:W-:Y:S05]  /*0130*/  EXIT ;  /* 0x000000000000794d */ /* 0x000fea0003800000 */
.L_x_0:
[----:B------:R-:W-:-:S00]  /*0140*/  BRA `(.L_x_0) ;  /* 0xfffffffc00fc7947 */ /* 0x000fc0000383ffff */
[----:B------:R-:W-:-:S00]  /*0150*/  NOP ;  /* 0x0000000000007918 */ /* 0x000fc00000000000 */
        /* <DEDUP_REMOVED lines=10> */
.L_x_1:


//--------------------- .nv.shared.reserved.0     --------------------------
	.section	.nv.shared.reserved.0,"aw",@nobits
	.weak		__nv_reservedSMEM_offset_0_alias
	.size		__nv_reservedSMEM_offset_0_alias, 0, 64
	.other		__nv_reservedSMEM_offset_0_alias,@"STO_CUDA_RESERVED_SHARED STV_DEFAULT"
__nv_reservedSMEM_offset_0_alias:
	.zero		0
	.zero		64


//--------------------- .nv.constant0._Z9addKernelPfS_S_i --------------------------
	.section	.nv.constant0._Z9addKernelPfS_S_i,"a",@progbits
	.sectionflags	@""
	.align	4
.nv.constant0._Z9addKernelPfS_S_i:
	.zero		924


//--------------------- SYMBOLS --------------------------

	.type		.nv.reservedSmem.offset0,@object
	.size		.nv.reservedSmem.offset0,0x4
